//
// Generated by NVIDIA NVVM Compiler
//
// Compiler Build ID: CL-36424714
// Cuda compilation tools, release 13.0, V13.0.88
// Based on NVVM 20.0.0
//

.version 9.0
.target sm_100
.address_size 64

	// .globl	_Z5l1_bwPjS_PdPm

.visible .entry _Z5l1_bwPjS_PdPm(
	.param .u64 .ptr .align 1 _Z5l1_bwPjS_PdPm_param_0,
	.param .u64 .ptr .align 1 _Z5l1_bwPjS_PdPm_param_1,
	.param .u64 .ptr .align 1 _Z5l1_bwPjS_PdPm_param_2,
	.param .u64 .ptr .align 1 _Z5l1_bwPjS_PdPm_param_3
)
{
	.reg .pred 	%p<4>;
	.reg .b32 	%r<12>;
	.reg .b64 	%rd<23>;
	.reg .b64 	%fd<15>;

	ld.param.u64 	%rd6, [_Z5l1_bwPjS_PdPm_param_0];
	ld.param.u64 	%rd7, [_Z5l1_bwPjS_PdPm_param_1];
	ld.param.u64 	%rd8, [_Z5l1_bwPjS_PdPm_param_2];
	ld.param.u64 	%rd22, [_Z5l1_bwPjS_PdPm_param_3];
	mov.u32 	%r1, %tid.x;
	setp.gt.u32 	%p1, %r1, 31;
	mov.f64 	%fd13, 0d0000000000000000;
	@%p1 bra 	$L__BB0_3;
	mul.wide.u32 	%rd10, %r1, 8;
	add.s64 	%rd21, %rd22, %rd10;
	mov.f64 	%fd13, 0d0000000000000000;
	mov.u32 	%r10, %r1;
$L__BB0_2:
	.pragma "nounroll";
	// begin inline asm
	{
		.reg .f64 data;
		ld.global.ca.f64 data, [%rd21];
		add.f64 %fd13, data, %fd13;
	}

	// end inline asm
	add.s32 	%r10, %r10, 1;
	add.s64 	%rd21, %rd21, 8;
	setp.ne.s32 	%p2, %r10, 32;
	@%p2 bra 	$L__BB0_2;
$L__BB0_3:
	// begin inline asm
	bar.sync 0;
	// end inline asm
	mov.b32 	%r11, 0;
	// begin inline asm
	mov.u32 %r7, %clock;
	// end inline asm
$L__BB0_4:
	.pragma "nounroll";
	// begin inline asm
	{
		.reg .f64 data;
		ld.global.ca.f64 data, [%rd22];
		add.f64 %fd13, data, %fd13;
	}

	// end inline asm
	add.s32 	%r11, %r11, 1;
	add.s64 	%rd22, %rd22, 8;
	setp.ne.s32 	%p3, %r11, 32;
	@%p3 bra 	$L__BB0_4;
	cvta.to.global.u64 	%rd13, %rd6;
	cvta.to.global.u64 	%rd14, %rd7;
	cvta.to.global.u64 	%rd15, %rd8;
	// begin inline asm
	bar.sync 0;
	// end inline asm
	// begin inline asm
	mov.u32 %r9, %clock;
	// end inline asm
	mul.wide.u32 	%rd16, %r1, 4;
	add.s64 	%rd17, %rd13, %rd16;
	st.global.u32 	[%rd17], %r7;
	add.s64 	%rd18, %rd14, %rd16;
	st.global.u32 	[%rd18], %r9;
	mul.wide.u32 	%rd19, %r1, 8;
	add.s64 	%rd20, %rd15, %rd19;
	st.global.f64 	[%rd20], %fd13;
	ret;

}


// ===== COMPILED SASS (sm_100) =====

	.target	sm_100

	.elftype	@"ET_EXEC"


//--------------------- .note.nv.tkinfo           --------------------------
	.section	.note.nv.tkinfo,"",@"SHT_NOTE"
	.sectionflags	@"SHF_NOTE_NV_TKINFO"
	.tkinfo
        /*0018*/ 	.word	0x00000002
        /*0030*/ 	.string	""
        /*0030*/ 	.string	"ptxas"
        /*0030*/ 	.string	"Cuda compilation tools, release 13.0, V13.0.88"
        /*0030*/ 	.string	"Build cuda_13.0.r13.0/compiler.36424714_0"
        /*0030*/ 	.string	"-arch sm_100 -m 64 "



//--------------------- .note.nv.cuinfo           --------------------------
	.section	.note.nv.cuinfo,"",@"SHT_NOTE"
	.sectionflags	@"SHF_NOTE_NV_CUINFO"
        /*0018*/ 	.short	0x0002
        /*001a*/ 	.short	0x0064
        /*001c*/ 	.short	0x0082
	.zero		2


//--------------------- .nv.info                  --------------------------
	.section	.nv.info,"",@"SHT_CUDA_INFO"
	.align	4


	//----- nvinfo : EIATTR_REGCOUNT
	.align		4
        /*0000*/ 	.byte	0x04, 0x2f
        /*0002*/ 	.short	(.L_1 - .L_0)
	.align		4
.L_0:
        /*0004*/ 	.word	index@(_Z5l1_bwPjS_PdPm)
        /*0008*/ 	.word	0x00000010


	//----- nvinfo : EIATTR_FRAME_SIZE
	.align		4
.L_1:
        /*000c*/ 	.byte	0x04, 0x11
        /*000e*/ 	.short	(.L_3 - .L_2)
	.align		4
.L_2:
        /*0010*/ 	.word	index@(_Z5l1_bwPjS_PdPm)
        /*0014*/ 	.word	0x00000000


	//----- nvinfo : EIATTR_MIN_STACK_SIZE
	.align		4
.L_3:
        /*0018*/ 	.byte	0x04, 0x12
        /*001a*/ 	.short	(.L_5 - .L_4)
	.align		4
.L_4:
        /*001c*/ 	.word	index@(_Z5l1_bwPjS_PdPm)
        /*0020*/ 	.word	0x00000000
.L_5:


//--------------------- .nv.compat                --------------------------
	.section	.nv.compat,"",@"SHT_CUDA_COMPAT_INFO"
	.align	4
        /*0000*/ 	.byte	0x02, 0x09, 0x00, 0x00, 0x02, 0x02, 0x01, 0x00, 0x02, 0x05, 0x05, 0x00, 0x03, 0x07, 0x01, 0x01
        /*0010*/ 	.byte	0x02, 0x03, 0x00, 0x00, 0x02, 0x06, 0x01, 0x00, 0x04, 0x0b, 0x08, 0x00, 0x01, 0x00, 0x00, 0x00
        /*0020*/ 	.byte	0x00, 0x00, 0x00, 0x00


//--------------------- .nv.info._Z5l1_bwPjS_PdPm --------------------------
	.section	.nv.info._Z5l1_bwPjS_PdPm,"",@"SHT_CUDA_INFO"
	.sectionflags	@""
	.align	4


	//----- nvinfo : EIATTR_CUDA_API_VERSION
	.align		4
        /*0000*/ 	.byte	0x04, 0x37
        /*0002*/ 	.short	(.L_7 - .L_6)
.L_6:
        /*0004*/ 	.word	0x00000082


	//----- nvinfo : EIATTR_KPARAM_INFO
	.align		4
.L_7:
        /*0008*/ 	.byte	0x04, 0x17
        /*000a*/ 	.short	(.L_9 - .L_8)
.L_8:
        /*000c*/ 	.word	0x00000000
        /*0010*/ 	.short	0x0003
        /*0012*/ 	.short	0x0018
        /*0014*/ 	.byte	0x00, 0xf5, 0x21, 0x00


	//----- nvinfo : EIATTR_KPARAM_INFO
	.align		4
.L_9:
        /*0018*/ 	.byte	0x04, 0x17
        /*001a*/ 	.short	(.L_11 - .L_10)
.L_10:
        /*001c*/ 	.word	0x00000000
        /*0020*/ 	.short	0x0002
        /*0022*/ 	.short	0x0010
        /*0024*/ 	.byte	0x00, 0xf5, 0x21, 0x00


	//----- nvinfo : EIATTR_KPARAM_INFO
	.align		4
.L_11:
        /*0028*/ 	.byte	0x04, 0x17
        /*002a*/ 	.short	(.L_13 - .L_12)
.L_12:
        /*002c*/ 	.word	0x00000000
        /*0030*/ 	.short	0x0001
        /*0032*/ 	.short	0x0008
        /*0034*/ 	.byte	0x00, 0xf5, 0x21, 0x00


	//----- nvinfo : EIATTR_KPARAM_INFO
	.align		4
.L_13:
        /*0038*/ 	.byte	0x04, 0x17
        /*003a*/ 	.short	(.L_15 - .L_14)
.L_14:
        /*003c*/ 	.word	0x00000000
        /*0040*/ 	.short	0x0000
        /*0042*/ 	.short	0x0000
        /*0044*/ 	.byte	0x00, 0xf5, 0x21, 0x00


	//----- nvinfo : EIATTR_SPARSE_MMA_MASK
	.align		4
.L_15:
        /*0048*/ 	.byte	0x03, 0x50
        /*004a*/ 	.short	0x0000


	//----- nvinfo : EIATTR_MAXREG_COUNT
	.align		4
        /*004c*/ 	.byte	0x03, 0x1b
        /*004e*/ 	.short	0x00ff


	//----- nvinfo : EIATTR_NUM_BARRIERS
	.align		4
        /*0050*/ 	.byte	0x02, 0x4c
        /*0052*/ 	.byte	0x01
	.zero		1


	//----- nvinfo : EIATTR_MERCURY_ISA_VERSION
	.align		4
        /*0054*/ 	.byte	0x03, 0x5f
        /*0056*/ 	.short	0x0101


	//----- nvinfo : EIATTR_VRC_CTA_INIT_COUNT
	.align		4
        /*0058*/ 	.byte	0x02, 0x4a
	.zero		1
	.zero		1


	//----- nvinfo : EIATTR_EXIT_INSTR_OFFSETS
	.align		4
        /*005c*/ 	.byte	0x04, 0x1c
        /*005e*/ 	.short	(.L_17 - .L_16)


	//   ....[0]....
.L_16:
        /*0060*/ 	.word	0x000002f0


	//----- nvinfo : EIATTR_CRS_STACK_SIZE
	.align		4
.L_17:
        /*0064*/ 	.byte	0x04, 0x1e
        /*0066*/ 	.short	(.L_19 - .L_18)
.L_18:
        /*0068*/ 	.word	0x00000000


	//----- nvinfo : EIATTR_CBANK_PARAM_SIZE
	.align		4
.L_19:
        /*006c*/ 	.byte	0x03, 0x19
        /*006e*/ 	.short	0x0020


	//----- nvinfo : EIATTR_PARAM_CBANK
	.align		4
        /*0070*/ 	.byte	0x04, 0x0a
        /*0072*/ 	.short	(.L_21 - .L_20)
	.align		4
.L_20:
        /*0074*/ 	.word	index@(.nv.constant0._Z5l1_bwPjS_PdPm)
        /*0078*/ 	.short	0x0380
        /*007a*/ 	.short	0x0020


	//----- nvinfo : EIATTR_SW_WAR
	.align		4
.L_21:
        /*007c*/ 	.byte	0x04, 0x36
        /*007e*/ 	.short	(.L_23 - .L_22)
.L_22:
        /*0080*/ 	.word	0x00000008
.L_23:


//--------------------- .nv.callgraph             --------------------------
	.section	.nv.callgraph,"",@"SHT_CUDA_CALLGRAPH"
	.align	4
	.sectionentsize	8
	.align		4
        /*0000*/ 	.word	0x00000000
	.align		4
        /*0004*/ 	.word	0xffffffff
	.align		4
        /*0008*/ 	.word	0x00000000
	.align		4
        /*000c*/ 	.word	0xfffffffe
	.align		4
        /*0010*/ 	.word	0x00000000
	.align		4
        /*0014*/ 	.word	0xfffffffd
	.align		4
        /*0018*/ 	.word	0x00000000
	.align		4
        /*001c*/ 	.word	0xfffffffc


//--------------------- .text._Z5l1_bwPjS_PdPm    --------------------------
	.section	.text._Z5l1_bwPjS_PdPm,"ax",@progbits
	.align	128
        .global         _Z5l1_bwPjS_PdPm
        .type           _Z5l1_bwPjS_PdPm,@function
        .size           _Z5l1_bwPjS_PdPm,(.L_x_5 - _Z5l1_bwPjS_PdPm)
        .other          _Z5l1_bwPjS_PdPm,@"STO_CUDA_ENTRY STV_DEFAULT"
_Z5l1_bwPjS_PdPm:
.text._Z5l1_bwPjS_PdPm:
[----:B------:R-:W-:Y:S01]  /*0000*/  LDC R1, c[0x0][0x37c] ;  /* 0x0000df00ff017b82 */ /* 0x000fe20000000800 */
[----:B------:R-:W0:Y:S01]  /*0010*/  S2R R0, SR_TID.X ;  /* 0x0000000000007919 */ /* 0x000e220000002100 */
[----:B------:R-:W1:Y:S01]  /*0020*/  LDCU.64 UR6, c[0x0][0x358] ;  /* 0x00006b00ff0677ac */ /* 0x000e620008000a00 */
[----:B------:R-:W-:Y:S01]  /*0030*/  BSSY.RECONVERGENT B0, `(.L_x_0) ;  /* 0x0000013000007945 */ /* 0x000fe20003800200 */
[----:B------:R-:W-:Y:S02]  /*0040*/  CS2R R2, SRZ ;  /* 0x0000000000027805 */ /* 0x000fe4000001ff00 */
[----:B0-----:R-:W-:-:S13]  /*0050*/  ISETP.GT.U32.AND P0, PT, R0, 0x1f, PT ;  /* 0x0000001f0000780c */ /* 0x001fda0003f04070 */
[----:B-1----:R-:W-:Y:S05]  /*0060*/  @P0 BRA `(.L_x_1) ;  /* 0x00000000003c0947 */ /* 0x002fea0003800000 */
[----:B------:R-:W0:Y:S01]  /*0070*/  LDC.64 R2, c[0x0][0x398] ;  /* 0x0000e600ff027b82 */ /* 0x000e220000000a00 */
[----:B------:R-:W-:Y:S02]  /*0080*/  IMAD.MOV.U32 R6, RZ, RZ, R0 ;  /* 0x000000ffff067224 */ /* 0x000fe400078e0000 */
[----:B0-----:R-:W-:-:S04]  /*0090*/  IMAD.WIDE.U32 R2, R0, 0x8, R2 ;  /* 0x0000000800027825 */ /* 0x001fc800078e0002 */
[----:B------:R-:W-:Y:S01]  /*00a0*/  IMAD.MOV.U32 R7, RZ, RZ, R2 ;  /* 0x000000ffff077224 */ /* 0x000fe200078e0002 */
[----:B------:R-:W-:Y:S02]  /*00b0*/  MOV R8, R3 ;  /* 0x0000000300087202 */ /* 0x000fe40000000f00 */
[----:B------:R-:W-:-:S07]  /*00c0*/  CS2R R2, SRZ ;  /* 0x0000000000027805 */ /* 0x000fce000001ff00 */
.L_x_2:
[----:B------:R-:W-:Y:S01]  /*00d0*/  IMAD.MOV.U32 R4, RZ, RZ, R7 ;  /* 0x000000ffff047224 */ /* 0x000fe200078e0007 */
[----:B------:R-:W-:-:S06]  /*00e0*/  MOV R5, R8 ;  /* 0x0000000800057202 */ /* 0x000fcc0000000f00 */
[----:B------:R-:W2:Y:S01]  /*00f0*/  LDG.E.64.STRONG.SM R4, desc[UR6][R4.64] ;  /* 0x0000000604047981 */ /* 0x000ea2000c1ebb00 */
[----:B------:R-:W-:Y:S01]  /*0100*/  VIADD R6, R6, 0x1 ;  /* 0x0000000106067836 */ /* 0x000fe20000000000 */
[----:B------:R-:W-:-:S04]  /*0110*/  IADD3 R7, P1, PT, R7, 0x8, RZ ;  /* 0x0000000807077810 */ /* 0x000fc80007f3e0ff */
[----:B------:R-:W-:Y:S02]  /*0120*/  ISETP.NE.AND P0, PT, R6, 0x20, PT ;  /* 0x000000200600780c */ /* 0x000fe40003f05270 */
[----:B------:R-:W-:Y:S01]  /*0130*/  IADD3.X R8, PT, PT, RZ, R8, RZ, P1, !PT ;  /* 0x00000008ff087210 */ /* 0x000fe20000ffe4ff */
[----:B--2---:R-:W-:-:S10]  /*0140*/  DADD R2, R4, R2 ;  /* 0x0000000004027229 */ /* 0x004fd40000000002 */
[----:B------:R-:W-:Y:S05]  /*0150*/  @P0 BRA `(.L_x_2) ;  /* 0xfffffffc00dc0947 */ /* 0x000fea000383ffff */
.L_x_1:
[----:B------:R-:W-:Y:S05]  /*0160*/  BSYNC.RECONVERGENT B0 ;  /* 0x0000000000007941 */ /* 0x000fea0003800200 */
.L_x_0:
[----:B------:R-:W-:Y:S06]  /*0170*/  BAR.SYNC.DEFER_BLOCKING 0x0 ;  /* 0x0000000000007b1d */ /* 0x000fec0000010000 */
[----:B------:R-:W0:Y:S01]  /*0180*/  LDCU.64 UR8, c[0x0][0x398] ;  /* 0x00007300ff0877ac */ /* 0x000e220008000a00 */
[----:B------:R-:W-:Y:S01]  /*0190*/  UMOV UR4, URZ ;  /* 0x000000ff00047c82 */ /* 0x000fe20008000000 */
[----:B------:R-:W-:-:S07]  /*01a0*/  CS2R.32 R11, SR_CLOCKLO ;  /* 0x00000000000b7805 */ /* 0x000fce0000005000 */
.L_x_3:
[----:B0-----:R-:W-:Y:S01]  /*01b0*/  IMAD.U32 R4, RZ, RZ, UR8 ;  /* 0x00000008ff047e24 */ /* 0x001fe2000f8e00ff */
[----:B------:R-:W-:-:S06]  /*01c0*/  MOV R5, UR9 ;  /* 0x0000000900057c02 */ /* 0x000fcc0008000f00 */
[----:B------:R-:W2:Y:S01]  /*01d0*/  LDG.E.64.STRONG.SM R4, desc[UR6][R4.64] ;  /* 0x0000000604047981 */ /* 0x000ea2000c1ebb00 */
[----:B------:R-:W-:Y:S02]  /*01e0*/  UIADD3 UR4, UPT, UPT, UR4, 0x1, URZ ;  /* 0x0000000104047890 */ /* 0x000fe4000fffe0ff */
[----:B------:R-:W-:Y:S02]  /*01f0*/  UIADD3 UR8, UP1, UPT, UR8, 0x8, URZ ;  /* 0x0000000808087890 */ /* 0x000fe4000ff3e0ff */
[----:B------:R-:W-:Y:S02]  /*0200*/  UISETP.NE.AND UP0, UPT, UR4, 0x20, UPT ;  /* 0x000000200400788c */ /* 0x000fe4000bf05270 */
[----:B------:R-:W-:Y:S01]  /*0210*/  UIADD3.X UR9, UPT, UPT, URZ, UR9, URZ, UP1, !UPT ;  /* 0x00000009ff097290 */ /* 0x000fe20008ffe4ff */
[----:B--2---:R-:W-:-:S06]  /*0220*/  DADD R2, R4, R2 ;  /* 0x0000000004027229 */ /* 0x004fcc0000000002 */
[----:B------:R-:W-:Y:S05]  /*0230*/  BRA.U UP0, `(.L_x_3) ;  /* 0xfffffffd00dc7547 */ /* 0x000fea000b83ffff */
[----:B------:R-:W-:Y:S01]  /*0240*/  BAR.SYNC.DEFER_BLOCKING 0x0 ;  /* 0x0000000000007b1d */ /* 0x000fe20000010000 */
[----:B------:R-:W-:-:S07]  /*0250*/  CS2R.32 R13, SR_CLOCKLO ;  /* 0x00000000000d7805 */ /* 0x000fce0000005000 */
[----:B------:R-:W0:Y:S08]  /*0260*/  LDC.64 R4, c[0x0][0x380] ;  /* 0x0000e000ff047b82 */ /* 0x000e300000000a00 */
[----:B------:R-:W1:Y:S08]  /*0270*/  LDC.64 R6, c[0x0][0x388] ;  /* 0x0000e200ff067b82 */ /* 0x000e700000000a00 */
[----:B------:R-:W2:Y:S01]  /*0280*/  LDC.64 R8, c[0x0][0x390] ;  /* 0x0000e400ff087b82 */ /* 0x000ea20000000a00 */
[----:B0-----:R-:W-:-:S05]  /*0290*/  IMAD.WIDE.U32 R4, R0, 0x4, R4 ;  /* 0x0000000400047825 */ /* 0x001fca00078e0004 */
[----:B------:R-:W-:Y:S01]  /*02a0*/  STG.E desc[UR6][R4.64], R11 ;  /* 0x0000000b04007986 */ /* 0x000fe2000c101906 */
[----:B-1----:R-:W-:-:S05]  /*02b0*/  IMAD.WIDE.U32 R6, R0, 0x4, R6 ;  /* 0x0000000400067825 */ /* 0x002fca00078e0006 */
[----:B------:R-:W-:Y:S01]  /*02c0*/  STG.E desc[UR6][R6.64], R13 ;  /* 0x0000000d06007986 */ /* 0x000fe2000c101906 */
[----:B--2---:R-:W-:-:S05]  /*02d0*/  IMAD.WIDE.U32 R8, R0, 0x8, R8 ;  /* 0x0000000800087825 */ /* 0x004fca00078e0008 */
[----:B------:R-:W-:Y:S01]  /*02e0*/  STG.E.64 desc[UR6][R8.64], R2 ;  /* 0x0000000208007986 */ /* 0x000fe2000c101b06 */
[----:B------:R-:W-:Y:S05]  /*02f0*/  EXIT ;  /* 0x000000000000794d */ /* 0x000fea0003800000 */
.L_x_4:
[----:B------:R-:W-:-:S00]  /*0300*/  BRA `(.L_x_4) ;  /* 0xfffffffc00fc7947 */ /* 0x000fc0000383ffff */
[----:B------:R-:W-:-:S00]  /*0310*/  NOP ;  /* 0x0000000000007918 */ /* 0x000fc00000000000 */
        /* <DEDUP_REMOVED lines=14> */
.L_x_5:


//--------------------- .nv.shared.reserved.0     --------------------------
	.section	.nv.shared.reserved.0,"aw",@nobits
	.weak		__nv_reservedSMEM_offset_0_alias
	.size		__nv_reservedSMEM_offset_0_alias, 0, 64
	.other		__nv_reservedSMEM_offset_0_alias,@"STO_CUDA_RESERVED_SHARED STV_DEFAULT"
__nv_reservedSMEM_offset_0_alias:
	.zero		0
	.zero		64


//--------------------- .nv.constant0._Z5l1_bwPjS_PdPm --------------------------
	.section	.nv.constant0._Z5l1_bwPjS_PdPm,"a",@progbits
	.sectionflags	@""
	.align	4
.nv.constant0._Z5l1_bwPjS_PdPm:
	.zero		928


//--------------------- SYMBOLS --------------------------

	.type		.nv.reservedSmem.offset0,@object
	.size		.nv.reservedSmem.offset0,0x4
